	.headerflags	@"EF_CUDA_TEXMODE_UNIFIED EF_CUDA_64BIT_ADDRESS EF_CUDA_ACCELERATORS EF_CUDA_SM90 EF_CUDA_VIRTUAL_SM(EF_CUDA_SM90)"
	.elftype	@"ET_EXEC"


//--------------------- .nv.info                  --------------------------
	.section	.nv.info,"",@"SHT_CUDA_INFO"
	.align	4


	//----- nvinfo : EIATTR_REGCOUNT
	.align		4
        /*0000*/ 	.byte	0x04, 0x2f
        /*0002*/ 	.short	(.L_1 - .L_0)
	.align		4
.L_0:
        /*0004*/ 	.word	index@(triton_poi_fused_add_convolution_mul_18)
        /*0008*/ 	.word	0x00000040


	//----- nvinfo : EIATTR_MIN_STACK_SIZE
	.align		4
.L_1:
        /*000c*/ 	.byte	0x04, 0x12
        /*000e*/ 	.short	(.L_3 - .L_2)
	.align		4
.L_2:
        /*0010*/ 	.word	index@(triton_poi_fused_add_convolution_mul_18)
        /*0014*/ 	.word	0x00000000


	//----- nvinfo : EIATTR_FRAME_SIZE
	.align		4
.L_3:
        /*0018*/ 	.byte	0x04, 0x11
        /*001a*/ 	.short	(.L_5 - .L_4)
	.align		4
.L_4:
        /*001c*/ 	.word	index@(triton_poi_fused_add_convolution_mul_18)
        /*0020*/ 	.word	0x00000000


	//----- nvinfo : EIATTR_MIN_STACK_SIZE
	.align		4
.L_5:
        /*0024*/ 	.byte	0x04, 0x12
        /*0026*/ 	.short	(.L_7 - .L_6)
	.align		4
.L_6:
        /*0028*/ 	.word	index@(triton_poi_fused_add_convolution_mul_18)
        /*002c*/ 	.word	0x00000000
.L_7:


//--------------------- .nv.info.triton_poi_fused_add_convolution_mul_18 --------------------------
	.section	.nv.info.triton_poi_fused_add_convolution_mul_18,"",@"SHT_CUDA_INFO"
	.sectionflags	@""
	.align	4


	//----- nvinfo : EIATTR_CUDA_API_VERSION
	.align		4
        /*0000*/ 	.byte	0x04, 0x37
        /*0002*/ 	.short	(.L_9 - .L_8)
.L_8:
        /*0004*/ 	.word	0x0000007c


	//----- nvinfo : EIATTR_KPARAM_INFO
	.align		4
.L_9:
        /*0008*/ 	.byte	0x04, 0x17
        /*000a*/ 	.short	(.L_11 - .L_10)
.L_10:
        /*000c*/ 	.word	0x00000000
        /*0010*/ 	.short	0x0009
        /*0012*/ 	.short	0x0044
        /*0014*/ 	.byte	0x00, 0xf0, 0x11, 0x00


	//----- nvinfo : EIATTR_KPARAM_INFO
	.align		4
.L_11:
        /*0018*/ 	.byte	0x04, 0x17
        /*001a*/ 	.short	(.L_13 - .L_12)
.L_12:
        /*001c*/ 	.word	0x00000000
        /*0020*/ 	.short	0x0008
        /*0022*/ 	.short	0x0040
        /*0024*/ 	.byte	0x00, 0xf0, 0x11, 0x00


	//----- nvinfo : EIATTR_KPARAM_INFO
	.align		4
.L_13:
        /*0028*/ 	.byte	0x04, 0x17
        /*002a*/ 	.short	(.L_15 - .L_14)
.L_14:
        /*002c*/ 	.word	0x00000000
        /*0030*/ 	.short	0x0007
        /*0032*/ 	.short	0x0038
        /*0034*/ 	.byte	0x00, 0xf4, 0x21, 0x00


	//----- nvinfo : EIATTR_KPARAM_INFO
	.align		4
.L_15:
        /*0038*/ 	.byte	0x04, 0x17
        /*003a*/ 	.short	(.L_17 - .L_16)
.L_16:
        /*003c*/ 	.word	0x00000000
        /*0040*/ 	.short	0x0006
        /*0042*/ 	.short	0x0030
        /*0044*/ 	.byte	0x00, 0xf4, 0x21, 0x00


	//----- nvinfo : EIATTR_KPARAM_INFO
	.align		4
.L_17:
        /*0048*/ 	.byte	0x04, 0x17
        /*004a*/ 	.short	(.L_19 - .L_18)
.L_18:
        /*004c*/ 	.word	0x00000000
        /*0050*/ 	.short	0x0005
        /*0052*/ 	.short	0x0028
        /*0054*/ 	.byte	0x00, 0xf4, 0x21, 0x00


	//----- nvinfo : EIATTR_KPARAM_INFO
	.align		4
.L_19:
        /*0058*/ 	.byte	0x04, 0x17
        /*005a*/ 	.short	(.L_21 - .L_20)
.L_20:
        /*005c*/ 	.word	0x00000000
        /*0060*/ 	.short	0x0004
        /*0062*/ 	.short	0x0020
        /*0064*/ 	.byte	0x00, 0xf4, 0x21, 0x00


	//----- nvinfo : EIATTR_KPARAM_INFO
	.align		4
.L_21:
        /*0068*/ 	.byte	0x04, 0x17
        /*006a*/ 	.short	(.L_23 - .L_22)
.L_22:
        /*006c*/ 	.word	0x00000000
        /*0070*/ 	.short	0x0003
        /*0072*/ 	.short	0x0018
        /*0074*/ 	.byte	0x00, 0xf4, 0x21, 0x00


	//----- nvinfo : EIATTR_KPARAM_INFO
	.align		4
.L_23:
        /*0078*/ 	.byte	0x04, 0x17
        /*007a*/ 	.short	(.L_25 - .L_24)
.L_24:
        /*007c*/ 	.word	0x00000000
        /*0080*/ 	.short	0x0002
        /*0082*/ 	.short	0x0010
        /*0084*/ 	.byte	0x00, 0xf4, 0x21, 0x00


	//----- nvinfo : EIATTR_KPARAM_INFO
	.align		4
.L_25:
        /*0088*/ 	.byte	0x04, 0x17
        /*008a*/ 	.short	(.L_27 - .L_26)
.L_26:
        /*008c*/ 	.word	0x00000000
        /*0090*/ 	.short	0x0001
        /*0092*/ 	.short	0x0008
        /*0094*/ 	.byte	0x00, 0xf4, 0x21, 0x00


	//----- nvinfo : EIATTR_KPARAM_INFO
	.align		4
.L_27:
        /*0098*/ 	.byte	0x04, 0x17
        /*009a*/ 	.short	(.L_29 - .L_28)
.L_28:
        /*009c*/ 	.word	0x00000000
        /*00a0*/ 	.short	0x0000
        /*00a2*/ 	.short	0x0000
        /*00a4*/ 	.byte	0x00, 0xf4, 0x21, 0x00


	//----- nvinfo : EIATTR_SPARSE_MMA_MASK
	.align		4
.L_29:
        /*00a8*/ 	.byte	0x03, 0x50
        /*00aa*/ 	.short	0x0000


	//----- nvinfo : EIATTR_MAXREG_COUNT
	.align		4
        /*00ac*/ 	.byte	0x03, 0x1b
        /*00ae*/ 	.short	0x00ff


	//----- nvinfo : EIATTR_EXIT_INSTR_OFFSETS
	.align		4
        /*00b0*/ 	.byte	0x04, 0x1c
        /*00b2*/ 	.short	(.L_31 - .L_30)


	//   ....[0]....
.L_30:
        /*00b4*/ 	.word	0x00000ea0


	//   ....[1]....
        /*00b8*/ 	.word	0x00000ef0


	//----- nvinfo : EIATTR_REQNTID
	.align		4
.L_31:
        /*00bc*/ 	.byte	0x04, 0x10
        /*00be*/ 	.short	(.L_33 - .L_32)
.L_32:
        /*00c0*/ 	.word	0x00000100
        /*00c4*/ 	.word	0x00000001
        /*00c8*/ 	.word	0x00000001


	//----- nvinfo : EIATTR_CBANK_PARAM_SIZE
	.align		4
.L_33:
        /*00cc*/ 	.byte	0x03, 0x19
        /*00ce*/ 	.short	0x0048


	//----- nvinfo : EIATTR_PARAM_CBANK
	.align		4
        /*00d0*/ 	.byte	0x04, 0x0a
        /*00d2*/ 	.short	(.L_35 - .L_34)
	.align		4
.L_34:
        /*00d4*/ 	.word	index@(.nv.constant0.triton_poi_fused_add_convolution_mul_18)
        /*00d8*/ 	.short	0x0210
        /*00da*/ 	.short	0x0048


	//----- nvinfo : EIATTR_SW_WAR
	.align		4
.L_35:
        /*00dc*/ 	.byte	0x04, 0x36
        /*00de*/ 	.short	(.L_37 - .L_36)
.L_36:
        /*00e0*/ 	.word	0x00000008
.L_37:


//--------------------- .nv.callgraph             --------------------------
	.section	.nv.callgraph,"",@"SHT_CUDA_CALLGRAPH"
	.align	4
	.sectionentsize	8
	.align		4
        /*0000*/ 	.word	0x00000000
	.align		4
        /*0004*/ 	.word	0xffffffff
	.align		4
        /*0008*/ 	.word	0x00000000
	.align		4
        /*000c*/ 	.word	0xfffffffe
	.align		4
        /*0010*/ 	.word	0x00000000
	.align		4
        /*0014*/ 	.word	0xfffffffd
	.align		4
        /*0018*/ 	.word	0x00000000
	.align		4
        /*001c*/ 	.word	0xfffffffc


//--------------------- .text.triton_poi_fused_add_convolution_mul_18 --------------------------
	.section	.text.triton_poi_fused_add_convolution_mul_18,"ax",@progbits
	.sectionflags	@"SHF_BARRIERS=1"
	.align	128
        .global         triton_poi_fused_add_convolution_mul_18
        .type           triton_poi_fused_add_convolution_mul_18,@function
        .size           triton_poi_fused_add_convolution_mul_18,(.L_x_1 - triton_poi_fused_add_convolution_mul_18)
        .other          triton_poi_fused_add_convolution_mul_18,@"STO_CUDA_ENTRY STV_DEFAULT"
triton_poi_fused_add_convolution_mul_18:
.text.triton_poi_fused_add_convolution_mul_18:
[----:B------:R-:W0:Y:S01]  /*0000*/  LDC R1, c[0x0][0x28] ;  /* 0x00000a00ff017b82 */ /* 0x000e220000000800 */
[----:B------:R-:W1:Y:S07]  /*0010*/  S2R R0, SR_CTAID.X ;  /* 0x0000000000007919 */ /* 0x000e6e0000002500 */
[----:B------:R-:W2:Y:S01]  /*0020*/  LDC.64 R4, c[0x0][0x220] ;  /* 0x00008800ff047b82 */ /* 0x000ea20000000a00 */
[----:B------:R-:W-:Y:S02]  /*0030*/  CS2R R20, SRZ ;  /* 0x0000000000147805 */ /* 0x000fe4000001ff00 */
[----:B------:R-:W-:Y:S01]  /*0040*/  CS2R R22, SRZ ;  /* 0x0000000000167805 */ /* 0x000fe2000001ff00 */
[----:B------:R-:W3:Y:S01]  /*0050*/  S2R R3, SR_TID.X ;  /* 0x0000000000037919 */ /* 0x000ee20000002100 */
[----:B------:R-:W-:Y:S01]  /*0060*/  ULDC.64 UR6, c[0x0][0x208] ;  /* 0x0000820000067ab9 */ /* 0x000fe20000000a00 */
[----:B------:R-:W4:Y:S02]  /*0070*/  S2R R2, SR_CTAID.Y ;  /* 0x0000000000027919 */ /* 0x000f240000002600 */
[----:B------:R-:W5:Y:S08]  /*0080*/  LDC.64 R28, c[0x0][0x228] ;  /* 0x00008a00ff1c7b82 */ /* 0x000f700000000a00 */
[----:B------:R-:W5:Y:S01]  /*0090*/  LDC.64 R30, c[0x0][0x230] ;  /* 0x00008c00ff1e7b82 */ /* 0x000f620000000a00 */
[----:B------:R-:W-:-:S02]  /*00a0*/  CS2R R16, SRZ ;  /* 0x0000000000107805 */ /* 0x000fc4000001ff00 */
[----:B------:R-:W-:Y:S02]  /*00b0*/  CS2R R18, SRZ ;  /* 0x0000000000127805 */ /* 0x000fe4000001ff00 */
[----:B------:R-:W-:Y:S02]  /*00c0*/  CS2R R12, SRZ ;  /* 0x00000000000c7805 */ /* 0x000fe4000001ff00 */
[----:B------:R-:W-:Y:S02]  /*00d0*/  CS2R R14, SRZ ;  /* 0x00000000000e7805 */ /* 0x000fe4000001ff00 */
[----:B------:R-:W-:Y:S02]  /*00e0*/  CS2R R8, SRZ ;  /* 0x0000000000087805 */ /* 0x000fe4000001ff00 */
[----:B------:R-:W-:Y:S02]  /*00f0*/  CS2R R10, SRZ ;  /* 0x00000000000a7805 */ /* 0x000fe4000001ff00 */
[----:B------:R-:W-:-:S02]  /*0100*/  CS2R R24, SRZ ;  /* 0x0000000000187805 */ /* 0x000fc4000001ff00 */
[----:B------:R-:W-:Y:S02]  /*0110*/  CS2R R26, SRZ ;  /* 0x00000000001a7805 */ /* 0x000fe4000001ff00 */
[----:B------:R-:W-:Y:S01]  /*0120*/  CS2R R6, SRZ ;  /* 0x0000000000067805 */ /* 0x000fe2000001ff00 */
[----:B------:R-:W5:Y:S01]  /*0130*/  LDC.64 R32, c[0x0][0x218] ;  /* 0x00008600ff207b82 */ /* 0x000f620000000a00 */
[----:B-1----:R-:W-:-:S07]  /*0140*/  SHF.L.U32 R0, R0, 0x6, RZ ;  /* 0x0000000600007819 */ /* 0x002fce00000006ff */
[----:B------:R-:W1:Y:S01]  /*0150*/  LDC.64 R52, c[0x0][0x210] ;  /* 0x00008400ff347b82 */ /* 0x000e620000000a00 */
[----:B---3--:R-:W-:Y:S02]  /*0160*/  SHF.L.U32 R49, R3, 0x2, RZ ;  /* 0x0000000203317819 */ /* 0x008fe400000006ff */
[----:B------:R-:W-:Y:S02]  /*0170*/  SHF.R.U32.HI R3, RZ, 0x4, R3 ;  /* 0x00000004ff037819 */ /* 0x000fe40000011603 */
[----:B------:R-:W-:Y:S01]  /*0180*/  LOP3.LUT R51, R0, 0x3c, R49, 0xf8, !PT ;  /* 0x0000003c00337812 */ /* 0x000fe200078ef831 */
[----:B----4-:R-:W-:Y:S01]  /*0190*/  IMAD.SHL.U32 R48, R2, 0x40, RZ ;  /* 0x0000004002307824 */ /* 0x010fe200078e00ff */
[----:B------:R-:W-:Y:S01]  /*01a0*/  SGXT.U32 R3, R3, 0x4 ;  /* 0x000000040303781a */ /* 0x000fe20000000000 */
[----:B------:R-:W3:Y:S01]  /*01b0*/  LDC.64 R60, c[0x0][0x238] ;  /* 0x00008e00ff3c7b82 */ /* 0x000ee20000000a00 */
[C---:B------:R-:W-:Y:S01]  /*01c0*/  ISETP.GE.AND P0, PT, R51.reuse, 0x80, PT ;  /* 0x000000803300780c */ /* 0x040fe20003f06270 */
[----:B--2---:R-:W-:Y:S01]  /*01d0*/  IMAD.WIDE R4, R51, 0x4, R4 ;  /* 0x0000000433047825 */ /* 0x004fe200078e0204 */
[----:B------:R-:W-:-:S02]  /*01e0*/  LOP3.LUT R34, R48, R3, RZ, 0xfc, !PT ;  /* 0x0000000330227212 */ /* 0x000fc400078efcff */
[----:B------:R-:W-:Y:S02]  /*01f0*/  LOP3.LUT R36, R48, 0x10, R3, 0xfe, !PT ;  /* 0x0000001030247812 */ /* 0x000fe400078efe03 */
[----:B------:R-:W-:Y:S02]  /*0200*/  LOP3.LUT R38, R48, 0x20, R3, 0xfe, !PT ;  /* 0x0000002030267812 */ /* 0x000fe400078efe03 */
[----:B------:R-:W-:Y:S02]  /*0210*/  LOP3.LUT R40, R48, 0x30, R3, 0xfe, !PT ;  /* 0x0000003030287812 */ /* 0x000fe400078efe03 */
[-C--:B------:R-:W-:Y:S01]  /*0220*/  LEA R59, R34, R51.reuse, 0x7 ;  /* 0x00000033223b7211 */ /* 0x080fe200078e38ff */
[----:B------:R-:W-:Y:S01]  /*0230*/  IMAD R57, R38, 0x80, R51 ;  /* 0x0000008026397824 */ /* 0x000fe200078e0233 */
[-C--:B------:R-:W-:Y:S01]  /*0240*/  LEA R55, R36, R51.reuse, 0x7 ;  /* 0x0000003324377211 */ /* 0x080fe200078e38ff */
[----:B------:R2:W4:Y:S01]  /*0250*/  @!P0 LDG.E.EL.128 R20, desc[UR6][R4.64] ;  /* 0x0000000604148981 */ /* 0x000522000c2e1d00 */
[----:B------:R-:W-:Y:S01]  /*0260*/  LEA R35, R40, R51, 0x7 ;  /* 0x0000003328237211 */ /* 0x000fe200078e38ff */
[----:B-----5:R-:W-:-:S04]  /*0270*/  IMAD.WIDE R36, R59, 0x4, R28 ;  /* 0x000000043b247825 */ /* 0x020fc800078e021c */
[----:B0-----:R-:W-:Y:S01]  /*0280*/  IMAD.WIDE R46, R51, 0x4, R30 ;  /* 0x00000004332e7825 */ /* 0x001fe200078e021e */
[----:B------:R0:W4:Y:S01]  /*0290*/  @!P0 LDG.E.EL.128 R16, desc[UR6][R36.64] ;  /* 0x0000000624108981 */ /* 0x000122000c2e1d00 */
[----:B--2---:R-:W-:Y:S02]  /*02a0*/  CS2R R4, SRZ ;  /* 0x0000000000047805 */ /* 0x004fe4000001ff00 */
[--C-:B------:R-:W-:Y:S01]  /*02b0*/  IMAD.WIDE R38, R55, 0x4, R28.reuse ;  /* 0x0000000437267825 */ /* 0x100fe200078e021c */
[----:B------:R-:W4:Y:S03]  /*02c0*/  @!P0 LDG.E.EL.128 R24, desc[UR6][R46.64] ;  /* 0x000000062e188981 */ /* 0x000f26000c2e1d00 */
[--C-:B------:R-:W-:Y:S01]  /*02d0*/  IMAD.WIDE R40, R57, 0x4, R28.reuse ;  /* 0x0000000439287825 */ /* 0x100fe200078e021c */
[----:B------:R2:W5:Y:S03]  /*02e0*/  @!P0 LDG.E.EL.128 R12, desc[UR6][R38.64] ;  /* 0x00000006260c8981 */ /* 0x000566000c2e1d00 */
[----:B------:R-:W-:Y:S01]  /*02f0*/  IMAD.WIDE R44, R35, 0x4, R28 ;  /* 0x00000004232c7825 */ /* 0x000fe200078e021c */
[----:B------:R0:W5:Y:S04]  /*0300*/  @!P0 LDG.E.EL.128 R8, desc[UR6][R40.64] ;  /* 0x0000000628088981 */ /* 0x000168000c2e1d00 */
[----:B------:R2:W5:Y:S01]  /*0310*/  @!P0 LDG.E.EL.128 R4, desc[UR6][R44.64] ;  /* 0x000000062c048981 */ /* 0x000562000c2e1d00 */
[----:B------:R-:W-:-:S02]  /*0320*/  CS2R R28, SRZ ;  /* 0x00000000001c7805 */ /* 0x000fc4000001ff00 */
[----:B------:R-:W-:Y:S01]  /*0330*/  CS2R R30, SRZ ;  /* 0x00000000001e7805 */ /* 0x000fe2000001ff00 */
[----:B------:R-:W-:Y:S01]  /*0340*/  IMAD.WIDE R42, R51, 0x4, R32 ;  /* 0x00000004332a7825 */ /* 0x000fe200078e0220 */
[----:B------:R-:W-:Y:S02]  /*0350*/  CS2R R32, SRZ ;  /* 0x0000000000207805 */ /* 0x000fe4000001ff00 */
[----:B0-----:R-:W-:Y:S01]  /*0360*/  CS2R R36, SRZ ;  /* 0x0000000000247805 */ /* 0x001fe2000001ff00 */
[--C-:B-1----:R-:W-:Y:S01]  /*0370*/  IMAD.WIDE R58, R59, 0x4, R52.reuse ;  /* 0x000000043b3a7825 */ /* 0x102fe200078e0234 */
[----:B------:R0:W5:Y:S01]  /*0380*/  @!P0 LDG.E.EL.128 R28, desc[UR6][R42.64] ;  /* 0x000000062a1c8981 */ /* 0x000162000c2e1d00 */
[----:B--2---:R-:W-:Y:S02]  /*0390*/  CS2R R38, SRZ ;  /* 0x0000000000267805 */ /* 0x004fe4000001ff00 */
[----:B------:R-:W-:Y:S01]  /*03a0*/  IMAD.WIDE R54, R55, 0x4, R52 ;  /* 0x0000000437367825 */ /* 0x000fe200078e0234 */
[----:B------:R-:W-:-:S02]  /*03b0*/  CS2R R40, SRZ ;  /* 0x0000000000287805 */ /* 0x000fc4000001ff00 */
[----:B------:R-:W-:Y:S01]  /*03c0*/  CS2R R44, SRZ ;  /* 0x00000000002c7805 */ /* 0x000fe2000001ff00 */
[--C-:B------:R-:W-:Y:S01]  /*03d0*/  IMAD.WIDE R56, R57, 0x4, R52.reuse ;  /* 0x0000000439387825 */ /* 0x100fe200078e0234 */
[----:B------:R-:W-:Y:S01]  /*03e0*/  CS2R R46, SRZ ;  /* 0x00000000002e7805 */ /* 0x000fe2000001ff00 */
[----:B------:R-:W2:Y:S01]  /*03f0*/  @!P0 LDG.E.EL.128 R36, desc[UR6][R54.64] ;  /* 0x0000000636248981 */ /* 0x000ea2000c2e1d00 */
[----:B0-----:R-:W-:Y:S01]  /*0400*/  CS2R R42, SRZ ;  /* 0x00000000002a7805 */ /* 0x001fe2000001ff00 */
[----:B------:R-:W-:Y:S01]  /*0410*/  IMAD.WIDE R52, R35, 0x4, R52 ;  /* 0x0000000423347825 */ /* 0x000fe200078e0234 */
[----:B------:R-:W-:-:S04]  /*0420*/  CS2R R34, SRZ ;  /* 0x0000000000227805 */ /* 0x000fc8000001ff00 */
[----:B------:R-:W2:Y:S04]  /*0430*/  @!P0 LDG.E.EL.128 R40, desc[UR6][R56.64] ;  /* 0x0000000638288981 */ /* 0x000ea8000c2e1d00 */
[----:B------:R-:W2:Y:S04]  /*0440*/  @!P0 LDG.E.EL.128 R32, desc[UR6][R58.64] ;  /* 0x000000063a208981 */ /* 0x000ea8000c2e1d00 */
[----:B------:R-:W2:Y:S01]  /*0450*/  @!P0 LDG.E.EL.128 R44, desc[UR6][R52.64] ;  /* 0x00000006342c8981 */ /* 0x000ea2000c2e1d00 */
[----:B---3--:R-:W-:-:S04]  /*0460*/  IMAD.WIDE R60, R51, 0x4, R60 ;  /* 0x00000004333c7825 */ /* 0x008fc800078e023c */
[-CC-:B----4-:R-:W-:Y:S01]  /*0470*/  FFMA R16, R16, R20.reuse, R24.reuse ;  /* 0x0000001410107223 */ /* 0x190fe20000000018 */
[-CC-:B-----5:R-:W-:Y:S01]  /*0480*/  FFMA R12, R12, R20.reuse, R24.reuse ;  /* 0x000000140c0c7223 */ /* 0x1a0fe20000000018 */
[-CC-:B------:R-:W-:Y:S01]  /*0490*/  FFMA R50, R8, R20.reuse, R24.reuse ;  /* 0x0000001408327223 */ /* 0x180fe20000000018 */
[----:B------:R-:W-:Y:S01]  /*04a0*/  FFMA R20, R4, R20, R24 ;  /* 0x0000001404147223 */ /* 0x000fe20000000018 */
[-CC-:B------:R-:W-:Y:S02]  /*04b0*/  FFMA R24, R9, R21.reuse, R25.reuse ;  /* 0x0000001509187223 */ /* 0x180fe40000000019 */
[----:B------:R-:W0:Y:S01]  /*04c0*/  LDC.64 R8, c[0x0][0x240] ;  /* 0x00009000ff087b82 */ /* 0x000e220000000a00 */
[-CC-:B------:R-:W-:Y:S01]  /*04d0*/  FFMA R17, R17, R21.reuse, R25.reuse ;  /* 0x0000001511117223 */ /* 0x180fe20000000019 */
[-CC-:B------:R-:W-:Y:S01]  /*04e0*/  FFMA R13, R13, R21.reuse, R25.reuse ;  /* 0x000000150d0d7223 */ /* 0x180fe20000000019 */
[----:B------:R-:W-:Y:S01]  /*04f0*/  FFMA R21, R5, R21, R25 ;  /* 0x0000001505157223 */ /* 0x000fe20000000019 */
[-CC-:B------:R-:W-:Y:S01]  /*0500*/  FFMA R18, R18, R22.reuse, R26.reuse ;  /* 0x0000001612127223 */ /* 0x180fe2000000001a */
[-CC-:B------:R-:W-:Y:S01]  /*0510*/  FFMA R14, R14, R22.reuse, R26.reuse ;  /* 0x000000160e0e7223 */ /* 0x180fe2000000001a */
[-CC-:B------:R-:W-:Y:S01]  /*0520*/  FFMA R25, R10, R22.reuse, R26.reuse ;  /* 0x000000160a197223 */ /* 0x180fe2000000001a */
[----:B------:R-:W-:Y:S01]  /*0530*/  FFMA R22, R6, R22, R26 ;  /* 0x0000001606167223 */ /* 0x000fe2000000001a */
[-CC-:B------:R-:W-:Y:S01]  /*0540*/  FFMA R19, R19, R23.reuse, R27.reuse ;  /* 0x0000001713137223 */ /* 0x180fe2000000001b */
[-CC-:B------:R-:W-:Y:S01]  /*0550*/  FFMA R15, R15, R23.reuse, R27.reuse ;  /* 0x000000170f0f7223 */ /* 0x180fe2000000001b */
[-CC-:B------:R-:W-:Y:S01]  /*0560*/  FFMA R26, R11, R23.reuse, R27.reuse ;  /* 0x000000170b1a7223 */ /* 0x180fe2000000001b */
[----:B------:R-:W-:Y:S01]  /*0570*/  FFMA R23, R7, R23, R27 ;  /* 0x0000001707177223 */ /* 0x000fe2000000001b */
[----:B------:R-:W-:-:S02]  /*0580*/  CS2R R4, SRZ ;  /* 0x0000000000047805 */ /* 0x000fc4000001ff00 */
[----:B------:R-:W-:Y:S02]  /*0590*/  CS2R R6, SRZ ;  /* 0x0000000000067805 */ /* 0x000fe4000001ff00 */
[----:B------:R-:W-:-:S04]  /*05a0*/  CS2R R10, SRZ ;  /* 0x00000000000a7805 */ /* 0x000fc8000001ff00 */
[----:B------:R0:W3:Y:S02]  /*05b0*/  @!P0 LDG.E.EL.128 R4, desc[UR6][R60.64] ;  /* 0x000000063c048981 */ /* 0x0000e4000c2e1d00 */
[----:B0-----:R-:W-:Y:S01]  /*05c0*/  IMAD.WIDE R60, R51, 0x4, R8 ;  /* 0x00000004333c7825 */ /* 0x001fe200078e0208 */
[----:B------:R-:W-:-:S06]  /*05d0*/  CS2R R8, SRZ ;  /* 0x0000000000087805 */ /* 0x000fcc000001ff00 */
[----:B------:R0:W3:Y:S01]  /*05e0*/  @!P0 LDG.E.EL.128 R8, desc[UR6][R60.64] ;  /* 0x000000063c088981 */ /* 0x0000e2000c2e1d00 */
[----:B------:R-:W1:Y:S01]  /*05f0*/  S2R R27, SR_TID.X ;  /* 0x00000000001b7919 */ /* 0x000e620000002100 */
[----:B------:R-:W4:Y:S01]  /*0600*/  S2UR UR5, SR_CgaCtaId ;  /* 0x00000000000579c3 */ /* 0x000f220000008800 */
[C---:B--2---:R-:W-:Y:S01]  /*0610*/  FADD R32, R28.reuse, R32 ;  /* 0x000000201c207221 */ /* 0x044fe20000000000 */
[C---:B------:R-:W-:Y:S01]  /*0620*/  FADD R36, R28.reuse, R36 ;  /* 0x000000241c247221 */ /* 0x040fe20000000000 */
[C---:B------:R-:W-:Y:S01]  /*0630*/  FADD R40, R28.reuse, R40 ;  /* 0x000000281c287221 */ /* 0x040fe20000000000 */
[----:B------:R-:W-:Y:S01]  /*0640*/  FADD R44, R28, R44 ;  /* 0x0000002c1c2c7221 */ /* 0x000fe20000000000 */
[----:B------:R-:W-:Y:S01]  /*0650*/  FADD R33, R29, R33 ;  /* 0x000000211d217221 */ /* 0x000fe20000000000 */
[C---:B------:R-:W-:Y:S01]  /*0660*/  FADD R34, R30.reuse, R34 ;  /* 0x000000221e227221 */ /* 0x040fe20000000000 */
[----:B------:R-:W-:Y:S01]  /*0670*/  FADD R35, R31, R35 ;  /* 0x000000231f237221 */ /* 0x000fe20000000000 */
[----:B------:R-:W-:Y:S01]  /*0680*/  BAR.SYNC.DEFER_BLOCKING 0x0 ;  /* 0x0000000000007b1d */ /* 0x000fe20000010000 */
[----:B------:R-:W-:Y:S01]  /*0690*/  FADD R37, R29, R37 ;  /* 0x000000251d257221 */ /* 0x000fe20000000000 */
[----:B------:R-:W-:Y:S01]  /*06a0*/  FADD R38, R30, R38 ;  /* 0x000000261e267221 */ /* 0x000fe20000000000 */
[----:B------:R-:W-:-:S03]  /*06b0*/  FADD R39, R31, R39 ;  /* 0x000000271f277221 */ /* 0x000fc60000000000 */
[----:B------:R-:W-:Y:S02]  /*06c0*/  UMOV UR4, 0x400 ;  /* 0x0000040000047882 */ /* 0x000fe40000000000 */
[----:B----4-:R-:W-:Y:S01]  /*06d0*/  UPRMT UR4, UR5, 0x654, UR4 ;  /* 0x0000065405047896 */ /* 0x010fe20008000004 */
[----:B-1----:R-:W-:Y:S02]  /*06e0*/  SHF.L.U32 R28, R27, 0x8, RZ ;  /* 0x000000081b1c7819 */ /* 0x002fe400000006ff */
[----:B------:R-:W-:Y:S02]  /*06f0*/  SHF.R.U32.HI R51, RZ, 0x4, R27 ;  /* 0x00000004ff337819 */ /* 0x000fe4000001161b */
[----:B------:R-:W-:Y:S02]  /*0700*/  LOP3.LUT R28, R28, 0xf00, RZ, 0xc0, !PT ;  /* 0x00000f001c1c7812 */ /* 0x000fe400078ec0ff */
[----:B------:R-:W-:Y:S01]  /*0710*/  SGXT.U32 R51, R51, 0x4 ;  /* 0x000000043333781a */ /* 0x000fe20000000000 */
[----:B------:R1:W-:Y:S01]  /*0720*/  @!P0 STG.E.128 desc[UR6][R58.64], R32 ;  /* 0x000000203a008986 */ /* 0x0003e2000c101d06 */
[----:B0-----:R-:W-:-:S02]  /*0730*/  LOP3.LUT R60, R28, 0x80, RZ, 0xfc, !PT ;  /* 0x000000801c3c7812 */ /* 0x001fc400078efcff */
[C---:B------:R-:W-:Y:S01]  /*0740*/  LOP3.LUT R61, R28.reuse, 0xc0, RZ, 0xfc, !PT ;  /* 0x000000c01c3d7812 */ /* 0x040fe200078efcff */
[----:B------:R0:W-:Y:S03]  /*0750*/  @!P0 STG.E.128 desc[UR6][R54.64], R36 ;  /* 0x0000002436008986 */ /* 0x0001e6000c101d06 */
[----:B------:R-:W-:Y:S01]  /*0760*/  LEA.HI R61, R61, UR4, RZ, 0x1e ;  /* 0x000000043d3d7c11 */ /* 0x000fe2000f8ff0ff */
[C---:B------:R-:W-:Y:S01]  /*0770*/  FADD R41, R29.reuse, R41 ;  /* 0x000000291d297221 */ /* 0x040fe20000000000 */
[----:B------:R-:W-:Y:S01]  /*0780*/  FADD R45, R29, R45 ;  /* 0x0000002d1d2d7221 */ /* 0x000fe20000000000 */
[----:B------:R-:W-:Y:S01]  /*0790*/  FADD R43, R31, R43 ;  /* 0x0000002b1f2b7221 */ /* 0x000fe20000000000 */
[C---:B-1----:R-:W-:Y:S02]  /*07a0*/  LOP3.LUT R59, R28.reuse, 0x40, RZ, 0xfc, !PT ;  /* 0x000000401c3b7812 */ /* 0x042fe400078efcff */
[----:B------:R-:W-:-:S02]  /*07b0*/  LOP3.LUT R58, R28, R51, RZ, 0xfc, !PT ;  /* 0x000000331c3a7212 */ /* 0x000fc400078efcff */
[----:B------:R-:W-:Y:S02]  /*07c0*/  LEA.HI R51, R28, UR4, RZ, 0x1e ;  /* 0x000000041c337c11 */ /* 0x000fe4000f8ff0ff */
[----:B0-----:R-:W-:Y:S02]  /*07d0*/  LEA.HI R55, R60, UR4, RZ, 0x1e ;  /* 0x000000043c377c11 */ /* 0x001fe4000f8ff0ff */
[----:B------:R-:W-:Y:S01]  /*07e0*/  LEA.HI R59, R59, UR4, RZ, 0x1e ;  /* 0x000000043b3b7c11 */ /* 0x000fe2000f8ff0ff */
[C---:B------:R-:W-:Y:S01]  /*07f0*/  IMAD R28, R58.reuse, 0x4, R51 ;  /* 0x000000043a1c7824 */ /* 0x040fe200078e0233 */
[C---:B------:R-:W-:Y:S01]  /*0800*/  LEA R54, R58.reuse, R55, 0x2 ;  /* 0x000000373a367211 */ /* 0x040fe200078e10ff */
[C---:B------:R-:W-:Y:S01]  /*0810*/  IMAD R55, R58.reuse, 0x4, R61 ;  /* 0x000000043a377824 */ /* 0x040fe200078e023d */
[----:B------:R-:W-:Y:S01]  /*0820*/  LEA R51, R58, R59, 0x2 ;  /* 0x0000003b3a337211 */ /* 0x000fe200078e10ff */
[----:B------:R-:W-:Y:S01]  /*0830*/  FADD R47, R31, R47 ;  /* 0x0000002f1f2f7221 */ /* 0x000fe20000000000 */
[C---:B------:R-:W-:Y:S01]  /*0840*/  FADD R42, R30.reuse, R42 ;  /* 0x0000002a1e2a7221 */ /* 0x040fe20000000000 */
[----:B------:R-:W-:-:S04]  /*0850*/  FADD R46, R30, R46 ;  /* 0x0000002e1e2e7221 */ /* 0x000fc80000000000 */
[----:B------:R-:W-:Y:S04]  /*0860*/  @!P0 STG.E.128 desc[UR6][R56.64], R40 ;  /* 0x0000002838008986 */ /* 0x000fe8000c101d06 */
[----:B------:R-:W-:Y:S01]  /*0870*/  @!P0 STG.E.128 desc[UR6][R52.64], R44 ;  /* 0x0000002c34008986 */ /* 0x000fe2000c101d06 */
[----:B------:R-:W-:Y:S01]  /*0880*/  LOP3.LUT R48, R48, 0x3c, R49, 0xf8, !PT ;  /* 0x0000003c30307812 */ /* 0x000fe200078ef831 */
[-CC-:B---3--:R-:W-:Y:S01]  /*0890*/  FFMA R29, R32, R4.reuse, R8.reuse ;  /* 0x00000004201d7223 */ /* 0x188fe20000000008 */
[-CC-:B------:R-:W-:Y:S01]  /*08a0*/  FFMA R59, R36, R4.reuse, R8.reuse ;  /* 0x00000004243b7223 */ /* 0x180fe20000000008 */
[-CC-:B------:R-:W-:Y:S01]  /*08b0*/  FFMA R31, R40, R4.reuse, R8.reuse ;  /* 0x00000004281f7223 */ /* 0x180fe20000000008 */
[----:B------:R-:W-:Y:S01]  /*08c0*/  FFMA R61, R44, R4, R8 ;  /* 0x000000042c3d7223 */ /* 0x000fe20000000008 */
[-CC-:B------:R-:W-:Y:S01]  /*08d0*/  FFMA R4, R33, R5.reuse, R9.reuse ;  /* 0x0000000521047223 */ /* 0x180fe20000000009 */
[-CC-:B------:R-:W-:Y:S01]  /*08e0*/  FFMA R8, R37, R5.reuse, R9.reuse ;  /* 0x0000000525087223 */ /* 0x180fe20000000009 */
[-CC-:B------:R-:W-:Y:S01]  /*08f0*/  FFMA R33, R41, R5.reuse, R9.reuse ;  /* 0x0000000529217223 */ /* 0x180fe20000000009 */
[----:B------:R-:W-:Y:S01]  /*0900*/  FFMA R30, R45, R5, R9 ;  /* 0x000000052d1e7223 */ /* 0x000fe20000000009 */
[-C--:B------:R-:W-:Y:S01]  /*0910*/  FFMA R5, R34, R6.reuse, R10 ;  /* 0x0000000622057223 */ /* 0x080fe2000000000a */
[-C--:B------:R-:W-:Y:S01]  /*0920*/  FFMA R34, R35, R7.reuse, R11 ;  /* 0x0000000723227223 */ /* 0x080fe2000000000b */
[----:B------:R-:W-:Y:S01]  /*0930*/  FADD R29, R16, R29 ;  /* 0x0000001d101d7221 */ /* 0x000fe20000000000 */
[----:B------:R-:W-:Y:S01]  /*0940*/  FADD R4, R17, R4 ;  /* 0x0000000411047221 */ /* 0x000fe20000000000 */
[-CC-:B------:R-:W-:Y:S01]  /*0950*/  FFMA R9, R38, R6.reuse, R10.reuse ;  /* 0x0000000626097223 */ /* 0x180fe2000000000a */
[-CC-:B------:R-:W-:Y:S01]  /*0960*/  FFMA R32, R42, R6.reuse, R10.reuse ;  /* 0x000000062a207223 */ /* 0x180fe2000000000a */
[----:B------:R-:W-:Y:S01]  /*0970*/  FFMA R37, R46, R6, R10 ;  /* 0x000000062e257223 */ /* 0x000fe2000000000a */
[----:B------:R-:W-:Y:S01]  /*0980*/  FADD R5, R18, R5 ;  /* 0x0000000512057221 */ /* 0x000fe20000000000 */
[-C--:B------:R-:W-:Y:S01]  /*0990*/  FFMA R6, R39, R7.reuse, R11 ;  /* 0x0000000727067223 */ /* 0x080fe2000000000b */
[----:B------:R-:W-:Y:S01]  /*09a0*/  FADD R16, R19, R34 ;  /* 0x0000002213107221 */ /* 0x000fe20000000000 */
[----:B------:R-:W-:Y:S01]  /*09b0*/  FADD R59, R12, R59 ;  /* 0x0000003b0c3b7221 */ /* 0x000fe20000000000 */
[----:B------:R-:W-:Y:S01]  /*09c0*/  FADD R8, R13, R8 ;  /* 0x000000080d087221 */ /* 0x000fe20000000000 */
[----:B------:R-:W-:Y:S01]  /*09d0*/  STS [R28], R29 ;  /* 0x0000001d1c007388 */ /* 0x000fe20000000800 */
[----:B------:R-:W-:Y:S01]  /*09e0*/  FADD R9, R14, R9 ;  /* 0x000000090e097221 */ /* 0x000fe20000000000 */
[----:B------:R-:W-:Y:S01]  /*09f0*/  FFMA R35, R43, R7, R11 ;  /* 0x000000072b237223 */ /* 0x000fe2000000000b */
[----:B------:R-:W-:Y:S01]  /*0a00*/  FADD R6, R15, R6 ;  /* 0x000000060f067221 */ /* 0x000fe20000000000 */
[----:B------:R-:W-:Y:S01]  /*0a10*/  STS [R51+0x100], R4 ;  /* 0x0001000433007388 */ /* 0x000fe20000000800 */
[----:B------:R-:W-:Y:S01]  /*0a20*/  FADD R31, R50, R31 ;  /* 0x0000001f321f7221 */ /* 0x000fe20000000000 */
[----:B------:R-:W-:-:S02]  /*0a30*/  FADD R24, R24, R33 ;  /* 0x0000002118187221 */ /* 0x000fc40000000000 */
[----:B------:R-:W-:Y:S01]  /*0a40*/  STS [R54+0x200], R5 ;  /* 0x0002000536007388 */ /* 0x000fe20000000800 */
[----:B------:R-:W-:-:S03]  /*0a50*/  FADD R25, R25, R32 ;  /* 0x0000002019197221 */ /* 0x000fc60000000000 */
[----:B------:R0:W-:Y:S01]  /*0a60*/  STS [R55+0x300], R16 ;  /* 0x0003001037007388 */ /* 0x0001e20000000800 */
[----:B------:R-:W-:Y:S01]  /*0a70*/  FFMA R10, R47, R7, R11 ;  /* 0x000000072f0a7223 */ /* 0x000fe2000000000b */
[----:B------:R-:W-:Y:S02]  /*0a80*/  FADD R26, R26, R35 ;  /* 0x000000231a1a7221 */ /* 0x000fe40000000000 */
[----:B------:R-:W-:Y:S01]  /*0a90*/  STS [R28+0x40], R59 ;  /* 0x0000403b1c007388 */ /* 0x000fe20000000800 */
[----:B------:R-:W-:-:S03]  /*0aa0*/  FADD R61, R20, R61 ;  /* 0x0000003d143d7221 */ /* 0x000fc60000000000 */
[----:B------:R-:W-:Y:S01]  /*0ab0*/  STS [R51+0x140], R8 ;  /* 0x0001400833007388 */ /* 0x000fe20000000800 */
[----:B------:R-:W-:Y:S01]  /*0ac0*/  FADD R30, R21, R30 ;  /* 0x0000001e151e7221 */ /* 0x000fe20000000000 */
[----:B------:R-:W-:Y:S01]  /*0ad0*/  FADD R37, R22, R37 ;  /* 0x0000002516257221 */ /* 0x000fe20000000000 */
[----:B------:R-:W-:Y:S01]  /*0ae0*/  SHF.L.U32 R18, R27, 0x2, RZ ;  /* 0x000000021b127819 */ /* 0x000fe200000006ff */
[----:B------:R-:W-:Y:S01]  /*0af0*/  STS [R54+0x240], R9 ;  /* 0x0002400936007388 */ /* 0x000fe20000000800 */
[----:B------:R-:W-:Y:S01]  /*0b00*/  FADD R32, R23, R10 ;  /* 0x0000000a17207221 */ /* 0x000fe20000000000 */
[----:B------:R-:W-:Y:S01]  /*0b10*/  SHF.R.S32.HI R19, RZ, 0x19, R2 ;  /* 0x00000019ff137819 */ /* 0x000fe20000011402 */
[----:B0-----:R-:W0:Y:S01]  /*0b20*/  LDC.64 R16, c[0x0][0x248] ;  /* 0x00009200ff107b82 */ /* 0x001e220000000a00 */
[----:B------:R1:W-:Y:S04]  /*0b30*/  STS [R55+0x340], R6 ;  /* 0x0003400637007388 */ /* 0x0003e80000000800 */
[----:B------:R-:W-:Y:S04]  /*0b40*/  STS [R28+0x80], R31 ;  /* 0x0000801f1c007388 */ /* 0x000fe80000000800 */
[----:B------:R-:W-:Y:S04]  /*0b50*/  STS [R51+0x180], R24 ;  /* 0x0001801833007388 */ /* 0x000fe80000000800 */
[----:B------:R2:W-:Y:S01]  /*0b60*/  STS [R54+0x280], R25 ;  /* 0x0002801936007388 */ /* 0x0005e20000000800 */
[----:B------:R-:W-:-:S03]  /*0b70*/  LOP3.LUT R18, R18, 0x3fc, RZ, 0xc0, !PT ;  /* 0x000003fc12127812 */ /* 0x000fc600078ec0ff */
[----:B------:R-:W-:Y:S04]  /*0b80*/  STS [R55+0x380], R26 ;  /* 0x0003801a37007388 */ /* 0x000fe80000000800 */
[----:B------:R-:W-:Y:S04]  /*0b90*/  STS [R28+0xc0], R61 ;  /* 0x0000c03d1c007388 */ /* 0x000fe80000000800 */
[----:B------:R-:W-:Y:S04]  /*0ba0*/  STS [R51+0x1c0], R30 ;  /* 0x0001c01e33007388 */ /* 0x000fe80000000800 */
[----:B------:R-:W-:Y:S01]  /*0bb0*/  STS [R54+0x2c0], R37 ;  /* 0x0002c02536007388 */ /* 0x000fe20000000800 */
[----:B------:R-:W-:-:S03]  /*0bc0*/  LOP3.LUT R4, R18, 0x400, RZ, 0xfc, !PT ;  /* 0x0000040012047812 */ /* 0x000fc600078efcff */
[----:B------:R-:W-:Y:S01]  /*0bd0*/  STS [R55+0x3c0], R32 ;  /* 0x0003c02037007388 */ /* 0x000fe20000000800 */
[----:B------:R-:W-:Y:S02]  /*0be0*/  LOP3.LUT R5, R18, 0x800, RZ, 0xfc, !PT ;  /* 0x0000080012057812 */ /* 0x000fe400078efcff */
[----:B------:R-:W-:Y:S02]  /*0bf0*/  SHF.R.U32.HI R4, RZ, 0x2, R4 ;  /* 0x00000002ff047819 */ /* 0x000fe40000011604 */
[----:B------:R-:W-:Y:S02]  /*0c00*/  SHF.R.U32.HI R5, RZ, 0x2, R5 ;  /* 0x00000002ff057819 */ /* 0x000fe40000011605 */
[----:B------:R-:W-:Y:S02]  /*0c10*/  LOP3.LUT R27, R27, 0xf0, RZ, 0xc0, !PT ;  /* 0x000000f01b1b7812 */ /* 0x000fe400078ec0ff */
[----:B------:R-:W-:Y:S02]  /*0c20*/  LOP3.LUT R4, R4, 0x1f0, RZ, 0xc0, !PT ;  /* 0x000001f004047812 */ /* 0x000fe400078ec0ff */
[----:B-1----:R-:W-:-:S02]  /*0c30*/  LOP3.LUT R6, R5, 0x2f0, RZ, 0xc0, !PT ;  /* 0x000002f005067812 */ /* 0x002fc400078ec0ff */
[----:B------:R-:W-:Y:S01]  /*0c40*/  IADD3 R27, R27, UR4, RZ ;  /* 0x000000041b1b7c10 */ /* 0x000fe2000fffe0ff */
[----:B------:R-:W-:Y:S01]  /*0c50*/  VIADD R5, R4, UR4 ;  /* 0x0000000404057c36 */ /* 0x000fe20008000000 */
[----:B------:R-:W-:Y:S02]  /*0c60*/  IADD3 R7, R6, UR4, RZ ;  /* 0x0000000406077c10 */ /* 0x000fe4000fffe0ff */
[C---:B------:R-:W-:Y:S01]  /*0c70*/  LEA R12, R18.reuse, R27, 0x2 ;  /* 0x0000001b120c7211 */ /* 0x040fe200078e10ff */
[----:B------:R-:W-:Y:S01]  /*0c80*/  BAR.SYNC.DEFER_BLOCKING 0x0 ;  /* 0x0000000000007b1d */ /* 0x000fe20000010000 */
[C---:B------:R-:W-:Y:S01]  /*0c90*/  IMAD R8, R18.reuse, 0x4, R5 ;  /* 0x0000000412087824 */ /* 0x040fe200078e0205 */
[----:B------:R-:W-:Y:S02]  /*0ca0*/  LEA R7, R18, R7, 0x2 ;  /* 0x0000000712077211 */ /* 0x000fe400078e10ff */
[----:B------:R-:W-:-:S04]  /*0cb0*/  SGXT R19, R19, 0x1 ;  /* 0x000000011313781a */ /* 0x000fc80000000200 */
[----:B------:R-:W-:Y:S01]  /*0cc0*/  LEA.HI R20, R19, R48, RZ, 0xa ;  /* 0x0000003013147211 */ /* 0x000fe200078f50ff */
[----:B------:R-:W1:Y:S04]  /*0cd0*/  LDS.128 R12, [R12] ;  /* 0x000000000c0c7984 */ /* 0x000e680000000c00 */
[----:B------:R-:W3:Y:S04]  /*0ce0*/  LDS.128 R8, [R8+0x1000] ;  /* 0x0010000008087984 */ /* 0x000ee80000000c00 */
[----:B------:R-:W4:Y:S01]  /*0cf0*/  LDS.128 R4, [R7+0x2000] ;  /* 0x0020000007047984 */ /* 0x000f220000000c00 */
[----:B------:R-:W-:-:S02]  /*0d00*/  SHF.L.U32 R22, R20, 0x7, RZ ;  /* 0x0000000714167819 */ /* 0x000fc400000006ff */
[----:B------:R-:W-:Y:S02]  /*0d10*/  LOP3.LUT R21, R20, 0xfffffc00, RZ, 0xc0, !PT ;  /* 0xfffffc0014157812 */ /* 0x000fe400078ec0ff */
[----:B------:R-:W-:Y:S02]  /*0d20*/  LOP3.LUT R22, R22, 0xfffe0000, RZ, 0xc0, !PT ;  /* 0xfffe000016167812 */ /* 0x000fe400078ec0ff */
[----:B------:R-:W-:Y:S02]  /*0d30*/  LOP3.LUT R2, R0, R3, RZ, 0xfc, !PT ;  /* 0x0000000300027212 */ /* 0x000fe400078efcff */
[----:B------:R-:W-:Y:S02]  /*0d40*/  LOP3.LUT R23, R18, 0xc00, RZ, 0xfc, !PT ;  /* 0x00000c0012177812 */ /* 0x000fe400078efcff */
[----:B------:R-:W-:Y:S02]  /*0d50*/  LOP3.LUT R19, R0, 0x10, R3, 0xfe, !PT ;  /* 0x0000001000137812 */ /* 0x000fe400078efe03 */
[----:B------:R-:W-:-:S02]  /*0d60*/  LOP3.LUT R20, R0, 0x20, R3, 0xfe, !PT ;  /* 0x0000002000147812 */ /* 0x000fc400078efe03 */
[----:B------:R-:W-:Y:S02]  /*0d70*/  LOP3.LUT R0, R0, 0x30, R3, 0xfe, !PT ;  /* 0x0000003000007812 */ /* 0x000fe400078efe03 */
[----:B--2---:R-:W-:Y:S02]  /*0d80*/  IADD3 R25, R22, R48, -R21 ;  /* 0x0000003016197210 */ /* 0x004fe40007ffe815 */
[----:B------:R-:W-:Y:S02]  /*0d90*/  SHF.R.U32.HI R23, RZ, 0x2, R23 ;  /* 0x00000002ff177819 */ /* 0x000fe40000011617 */
[----:B------:R-:W-:Y:S02]  /*0da0*/  ISETP.GE.AND P1, PT, R2, 0x80, PT ;  /* 0x000000800200780c */ /* 0x000fe40003f26270 */
[----:B------:R-:W-:Y:S02]  /*0db0*/  ISETP.GE.AND P2, PT, R19, 0x80, PT ;  /* 0x000000801300780c */ /* 0x000fe40003f46270 */
[----:B------:R-:W-:Y:S01]  /*0dc0*/  ISETP.GE.AND P3, PT, R20, 0x80, PT ;  /* 0x000000801400780c */ /* 0x000fe20003f66270 */
[----:B------:R-:W-:Y:S01]  /*0dd0*/  IMAD R3, R2, 0x400, R25 ;  /* 0x0000040002037824 */ /* 0x000fe200078e0219 */
[----:B------:R-:W-:-:S02]  /*0de0*/  ISETP.GE.AND P0, PT, R0, 0x80, PT ;  /* 0x000000800000780c */ /* 0x000fc40003f06270 */
[----:B------:R-:W-:Y:S02]  /*0df0*/  LOP3.LUT R22, R23, 0x3f0, RZ, 0xc0, !PT ;  /* 0x000003f017167812 */ /* 0x000fe400078ec0ff */
[-C--:B------:R-:W-:Y:S02]  /*0e00*/  LEA R21, R19, R25.reuse, 0xa ;  /* 0x0000001913157211 */ /* 0x080fe400078e50ff */
[----:B------:R-:W-:Y:S01]  /*0e10*/  LEA R23, R20, R25, 0xa ;  /* 0x0000001914177211 */ /* 0x000fe200078e50ff */
[----:B0-----:R-:W-:-:S04]  /*0e20*/  IMAD.WIDE R2, R3, 0x4, R16 ;  /* 0x0000000403027825 */ /* 0x001fc800078e0210 */
[----:B------:R-:W-:Y:S02]  /*0e30*/  VIADD R19, R22, UR4 ;  /* 0x0000000416137c36 */ /* 0x000fe40008000000 */
[--C-:B------:R-:W-:Y:S01]  /*0e40*/  IMAD.WIDE R20, R21, 0x4, R16.reuse ;  /* 0x0000000415147825 */ /* 0x100fe200078e0210 */
[----:B-1----:R0:W-:Y:S03]  /*0e50*/  @!P1 STG.E.128 desc[UR6][R2.64], R12 ;  /* 0x0000000c02009986 */ /* 0x0021e6000c101d06 */
[----:B------:R-:W-:Y:S01]  /*0e60*/  IMAD.WIDE R22, R23, 0x4, R16 ;  /* 0x0000000417167825 */ /* 0x000fe200078e0210 */
[----:B---3--:R0:W-:Y:S01]  /*0e70*/  @!P2 STG.E.128 desc[UR6][R20.64], R8 ;  /* 0x000000081400a986 */ /* 0x0081e2000c101d06 */
[----:B------:R-:W-:-:S03]  /*0e80*/  LEA R19, R18, R19, 0x2 ;  /* 0x0000001312137211 */ /* 0x000fc600078e10ff */
[----:B----4-:R0:W-:Y:S02]  /*0e90*/  @!P3 STG.E.128 desc[UR6][R22.64], R4 ;  /* 0x000000041600b986 */ /* 0x0101e4000c101d06 */
[----:B0-----:R-:W-:Y:S05]  /*0ea0*/  @P0 EXIT ;  /* 0x000000000000094d */ /* 0x001fea0003800000 */
[----:B0-----:R-:W0:Y:S01]  /*0eb0*/  LDS.128 R4, [R19+0x3000] ;  /* 0x0030000013047984 */ /* 0x001e220000000c00 */
[----:B------:R-:W-:-:S05]  /*0ec0*/  LEA R25, R0, R25, 0xa ;  /* 0x0000001900197211 */ /* 0x000fca00078e50ff */
[----:B------:R-:W-:-:S05]  /*0ed0*/  IMAD.WIDE R16, R25, 0x4, R16 ;  /* 0x0000000419107825 */ /* 0x000fca00078e0210 */
[----:B0-----:R-:W-:Y:S01]  /*0ee0*/  STG.E.128 desc[UR6][R16.64], R4 ;  /* 0x0000000410007986 */ /* 0x001fe2000c101d06 */
[----:B------:R-:W-:Y:S05]  /*0ef0*/  EXIT ;  /* 0x000000000000794d */ /* 0x000fea0003800000 */
.L_x_0:
[----:B------:R-:W-:-:S00]  /*0f00*/  BRA `(.L_x_0) ;  /* 0xfffffffc00fc7947 */ /* 0x000fc0000383ffff */
[----:B------:R-:W-:-:S00]  /*0f10*/  NOP ;  /* 0x0000000000007918 */ /* 0x000fc00000000000 */
        /* <DEDUP_REMOVED lines=14> */
.L_x_1:


//--------------------- .nv.shared.triton_poi_fused_add_convolution_mul_18 --------------------------
	.section	.nv.shared.triton_poi_fused_add_convolution_mul_18,"aw",@nobits
	.sectionflags	@""
	.align	16
	.zero		1024


//--------------------- .nv.constant0.triton_poi_fused_add_convolution_mul_18 --------------------------
	.section	.nv.constant0.triton_poi_fused_add_convolution_mul_18,"a",@progbits
	.sectionflags	@""
	.align	4
.nv.constant0.triton_poi_fused_add_convolution_mul_18:
	.zero		600
